	.headerflags	@"EF_CUDA_TEXMODE_UNIFIED EF_CUDA_64BIT_ADDRESS EF_CUDA_ACCELERATORS EF_CUDA_SM90 EF_CUDA_VIRTUAL_SM(EF_CUDA_SM90)"
	.elftype	@"ET_EXEC"


//--------------------- .nv.info                  --------------------------
	.section	.nv.info,"",@"SHT_CUDA_INFO"
	.align	4


	//----- nvinfo : EIATTR_REGCOUNT
	.align		4
        /*0000*/ 	.byte	0x04, 0x2f
        /*0002*/ 	.short	(.L_3 - .L_2)
	.align		4
.L_2:
        /*0004*/ 	.word	index@(triton_poi_fused__native_batch_norm_legit_no_training_add_11)
        /*0008*/ 	.word	0x00000040


	//----- nvinfo : EIATTR_MIN_STACK_SIZE
	.align		4
.L_3:
        /*000c*/ 	.byte	0x04, 0x12
        /*000e*/ 	.short	(.L_5 - .L_4)
	.align		4
.L_4:
        /*0010*/ 	.word	index@(triton_poi_fused__native_batch_norm_legit_no_training_add_11)
        /*0014*/ 	.word	0x00000000


	//----- nvinfo : EIATTR_FRAME_SIZE
	.align		4
.L_5:
        /*0018*/ 	.byte	0x04, 0x11
        /*001a*/ 	.short	(.L_7 - .L_6)
	.align		4
.L_6:
        /*001c*/ 	.word	index@(triton_poi_fused__native_batch_norm_legit_no_training_add_11)
        /*0020*/ 	.word	0x00000000


	//----- nvinfo : EIATTR_MIN_STACK_SIZE
	.align		4
.L_7:
        /*0024*/ 	.byte	0x04, 0x12
        /*0026*/ 	.short	(.L_9 - .L_8)
	.align		4
.L_8:
        /*0028*/ 	.word	index@(triton_poi_fused__native_batch_norm_legit_no_training_add_11)
        /*002c*/ 	.word	0x00000000
.L_9:


//--------------------- .nv.info.triton_poi_fused__native_batch_norm_legit_no_training_add_11 --------------------------
	.section	.nv.info.triton_poi_fused__native_batch_norm_legit_no_training_add_11,"",@"SHT_CUDA_INFO"
	.sectionflags	@""
	.align	4


	//----- nvinfo : EIATTR_CUDA_API_VERSION
	.align		4
        /*0000*/ 	.byte	0x04, 0x37
        /*0002*/ 	.short	(.L_11 - .L_10)
.L_10:
        /*0004*/ 	.word	0x0000007c


	//----- nvinfo : EIATTR_KPARAM_INFO
	.align		4
.L_11:
        /*0008*/ 	.byte	0x04, 0x17
        /*000a*/ 	.short	(.L_13 - .L_12)
.L_12:
        /*000c*/ 	.word	0x00000000
        /*0010*/ 	.short	0x0008
        /*0012*/ 	.short	0x003c
        /*0014*/ 	.byte	0x00, 0xf0, 0x11, 0x00


	//----- nvinfo : EIATTR_KPARAM_INFO
	.align		4
.L_13:
        /*0018*/ 	.byte	0x04, 0x17
        /*001a*/ 	.short	(.L_15 - .L_14)
.L_14:
        /*001c*/ 	.word	0x00000000
        /*0020*/ 	.short	0x0007
        /*0022*/ 	.short	0x0038
        /*0024*/ 	.byte	0x00, 0xf0, 0x11, 0x00


	//----- nvinfo : EIATTR_KPARAM_INFO
	.align		4
.L_15:
        /*0028*/ 	.byte	0x04, 0x17
        /*002a*/ 	.short	(.L_17 - .L_16)
.L_16:
        /*002c*/ 	.word	0x00000000
        /*0030*/ 	.short	0x0006
        /*0032*/ 	.short	0x0030
        /*0034*/ 	.byte	0x00, 0xf4, 0x21, 0x00


	//----- nvinfo : EIATTR_KPARAM_INFO
	.align		4
.L_17:
        /*0038*/ 	.byte	0x04, 0x17
        /*003a*/ 	.short	(.L_19 - .L_18)
.L_18:
        /*003c*/ 	.word	0x00000000
        /*0040*/ 	.short	0x0005
        /*0042*/ 	.short	0x0028
        /*0044*/ 	.byte	0x00, 0xf4, 0x21, 0x00


	//----- nvinfo : EIATTR_KPARAM_INFO
	.align		4
.L_19:
        /*0048*/ 	.byte	0x04, 0x17
        /*004a*/ 	.short	(.L_21 - .L_20)
.L_20:
        /*004c*/ 	.word	0x00000000
        /*0050*/ 	.short	0x0004
        /*0052*/ 	.short	0x0020
        /*0054*/ 	.byte	0x00, 0xf4, 0x21, 0x00


	//----- nvinfo : EIATTR_KPARAM_INFO
	.align		4
.L_21:
        /*0058*/ 	.byte	0x04, 0x17
        /*005a*/ 	.short	(.L_23 - .L_22)
.L_22:
        /*005c*/ 	.word	0x00000000
        /*0060*/ 	.short	0x0003
        /*0062*/ 	.short	0x0018
        /*0064*/ 	.byte	0x00, 0xf4, 0x21, 0x00


	//----- nvinfo : EIATTR_KPARAM_INFO
	.align		4
.L_23:
        /*0068*/ 	.byte	0x04, 0x17
        /*006a*/ 	.short	(.L_25 - .L_24)
.L_24:
        /*006c*/ 	.word	0x00000000
        /*0070*/ 	.short	0x0002
        /*0072*/ 	.short	0x0010
        /*0074*/ 	.byte	0x00, 0xf4, 0x21, 0x00


	//----- nvinfo : EIATTR_KPARAM_INFO
	.align		4
.L_25:
        /*0078*/ 	.byte	0x04, 0x17
        /*007a*/ 	.short	(.L_27 - .L_26)
.L_26:
        /*007c*/ 	.word	0x00000000
        /*0080*/ 	.short	0x0001
        /*0082*/ 	.short	0x0008
        /*0084*/ 	.byte	0x00, 0xf4, 0x21, 0x00


	//----- nvinfo : EIATTR_KPARAM_INFO
	.align		4
.L_27:
        /*0088*/ 	.byte	0x04, 0x17
        /*008a*/ 	.short	(.L_29 - .L_28)
.L_28:
        /*008c*/ 	.word	0x00000000
        /*0090*/ 	.short	0x0000
        /*0092*/ 	.short	0x0000
        /*0094*/ 	.byte	0x00, 0xf4, 0x21, 0x00


	//----- nvinfo : EIATTR_SPARSE_MMA_MASK
	.align		4
.L_29:
        /*0098*/ 	.byte	0x03, 0x50
        /*009a*/ 	.short	0x0000


	//----- nvinfo : EIATTR_MAXREG_COUNT
	.align		4
        /*009c*/ 	.byte	0x03, 0x1b
        /*009e*/ 	.short	0x00ff


	//----- nvinfo : EIATTR_EXIT_INSTR_OFFSETS
	.align		4
        /*00a0*/ 	.byte	0x04, 0x1c
        /*00a2*/ 	.short	(.L_31 - .L_30)


	//   ....[0]....
.L_30:
        /*00a4*/ 	.word	0x000010d0


	//   ....[1]....
        /*00a8*/ 	.word	0x00001120


	//----- nvinfo : EIATTR_REQNTID
	.align		4
.L_31:
        /*00ac*/ 	.byte	0x04, 0x10
        /*00ae*/ 	.short	(.L_33 - .L_32)
.L_32:
        /*00b0*/ 	.word	0x00000100
        /*00b4*/ 	.word	0x00000001
        /*00b8*/ 	.word	0x00000001


	//----- nvinfo : EIATTR_CBANK_PARAM_SIZE
	.align		4
.L_33:
        /*00bc*/ 	.byte	0x03, 0x19
        /*00be*/ 	.short	0x0040


	//----- nvinfo : EIATTR_PARAM_CBANK
	.align		4
        /*00c0*/ 	.byte	0x04, 0x0a
        /*00c2*/ 	.short	(.L_35 - .L_34)
	.align		4
.L_34:
        /*00c4*/ 	.word	index@(.nv.constant0.triton_poi_fused__native_batch_norm_legit_no_training_add_11)
        /*00c8*/ 	.short	0x0210
        /*00ca*/ 	.short	0x0040


	//----- nvinfo : EIATTR_SW_WAR
	.align		4
.L_35:
        /*00cc*/ 	.byte	0x04, 0x36
        /*00ce*/ 	.short	(.L_37 - .L_36)
.L_36:
        /*00d0*/ 	.word	0x00000008
.L_37:


//--------------------- .nv.callgraph             --------------------------
	.section	.nv.callgraph,"",@"SHT_CUDA_CALLGRAPH"
	.align	4
	.sectionentsize	8
	.align		4
        /*0000*/ 	.word	0x00000000
	.align		4
        /*0004*/ 	.word	0xffffffff
	.align		4
        /*0008*/ 	.word	0x00000000
	.align		4
        /*000c*/ 	.word	0xfffffffe
	.align		4
        /*0010*/ 	.word	0x00000000
	.align		4
        /*0014*/ 	.word	0xfffffffd
	.align		4
        /*0018*/ 	.word	0x00000000
	.align		4
        /*001c*/ 	.word	0xfffffffc


//--------------------- .nv.constant4             --------------------------
	.section	.nv.constant4,"a",@progbits
	.align	8
	.align		8
.nv.constant4:
        /*0000*/ 	.dword	_$_str
	.align		8
        /*0008*/ 	.dword	_$_str_$_2


//--------------------- .text.triton_poi_fused__native_batch_norm_legit_no_training_add_11 --------------------------
	.section	.text.triton_poi_fused__native_batch_norm_legit_no_training_add_11,"ax",@progbits
	.sectionflags	@"SHF_BARRIERS=1"
	.align	128
        .global         triton_poi_fused__native_batch_norm_legit_no_training_add_11
        .type           triton_poi_fused__native_batch_norm_legit_no_training_add_11,@function
        .size           triton_poi_fused__native_batch_norm_legit_no_training_add_11,(.L_x_1 - triton_poi_fused__native_batch_norm_legit_no_training_add_11)
        .other          triton_poi_fused__native_batch_norm_legit_no_training_add_11,@"STO_CUDA_ENTRY STV_DEFAULT"
triton_poi_fused__native_batch_norm_legit_no_training_add_11:
.text.triton_poi_fused__native_batch_norm_legit_no_training_add_11:
[----:B------:R-:W0:Y:S01]  /*0000*/  LDC R1, c[0x0][0x28] ;  /* 0x00000a00ff017b82 */ /* 0x000e220000000800 */
[----:B------:R-:W1:Y:S07]  /*0010*/  S2R R0, SR_TID.X ;  /* 0x0000000000007919 */ /* 0x000e6e0000002100 */
[----:B------:R-:W2:Y:S01]  /*0020*/  LDC.64 R4, c[0x0][0x218] ;  /* 0x00008600ff047b82 */ /* 0x000ea20000000a00 */
[----:B------:R-:W-:Y:S02]  /*0030*/  CS2R R28, SRZ ;  /* 0x00000000001c7805 */ /* 0x000fe4000001ff00 */
[----:B------:R-:W-:Y:S01]  /*0040*/  CS2R R30, SRZ ;  /* 0x00000000001e7805 */ /* 0x000fe2000001ff00 */
[----:B------:R-:W3:Y:S01]  /*0050*/  S2R R49, SR_CTAID.X ;  /* 0x0000000000317919 */ /* 0x000ee20000002500 */
[----:B------:R-:W-:Y:S01]  /*0060*/  ULDC.64 UR6, c[0x0][0x208] ;  /* 0x0000820000067ab9 */ /* 0x000fe20000000a00 */
[----:B------:R-:W4:Y:S02]  /*0070*/  S2R R50, SR_CTAID.Y ;  /* 0x0000000000327919 */ /* 0x000f240000002600 */
[----:B------:R-:W5:Y:S08]  /*0080*/  LDC.64 R14, c[0x0][0x220] ;  /* 0x00008800ff0e7b82 */ /* 0x000f700000000a00 */
[----:B------:R-:W2:Y:S01]  /*0090*/  LDC.64 R18, c[0x0][0x228] ;  /* 0x00008a00ff127b82 */ /* 0x000ea20000000a00 */
[----:B------:R-:W-:-:S02]  /*00a0*/  CS2R R32, SRZ ;  /* 0x0000000000207805 */ /* 0x000fc4000001ff00 */
[----:B------:R-:W-:Y:S02]  /*00b0*/  CS2R R34, SRZ ;  /* 0x0000000000227805 */ /* 0x000fe4000001ff00 */
[----:B------:R-:W-:Y:S02]  /*00c0*/  CS2R R36, SRZ ;  /* 0x0000000000247805 */ /* 0x000fe4000001ff00 */
[----:B------:R-:W-:Y:S02]  /*00d0*/  CS2R R38, SRZ ;  /* 0x0000000000267805 */ /* 0x000fe4000001ff00 */
[----:B------:R-:W-:Y:S02]  /*00e0*/  CS2R R44, SRZ ;  /* 0x00000000002c7805 */ /* 0x000fe4000001ff00 */
[----:B------:R-:W-:Y:S02]  /*00f0*/  CS2R R46, SRZ ;  /* 0x00000000002e7805 */ /* 0x000fe4000001ff00 */
[----:B------:R-:W-:-:S02]  /*0100*/  CS2R R40, SRZ ;  /* 0x0000000000287805 */ /* 0x000fc4000001ff00 */
[----:B------:R-:W-:Y:S01]  /*0110*/  CS2R R42, SRZ ;  /* 0x00000000002a7805 */ /* 0x000fe2000001ff00 */
[----:B------:R-:W2:Y:S01]  /*0120*/  LDC.64 R20, c[0x0][0x210] ;  /* 0x00008400ff147b82 */ /* 0x000ea20000000a00 */
[----:B-1----:R-:W-:Y:S02]  /*0130*/  SHF.R.U32.HI R3, RZ, 0x4, R0 ;  /* 0x00000004ff037819 */ /* 0x002fe40000011600 */
[----:B------:R-:W-:Y:S02]  /*0140*/  SHF.L.U32 R6, R0, 0x2, RZ ;  /* 0x0000000200067819 */ /* 0x000fe400000006ff */
[----:B---3--:R-:W-:Y:S02]  /*0150*/  SHF.L.U32 R49, R49, 0x6, RZ ;  /* 0x0000000631317819 */ /* 0x008fe400000006ff */
[----:B------:R-:W-:Y:S02]  /*0160*/  SGXT.U32 R3, R3, 0x4 ;  /* 0x000000040303781a */ /* 0x000fe40000000000 */
[----:B----4-:R-:W-:-:S02]  /*0170*/  SHF.L.U32 R2, R50, 0x6, RZ ;  /* 0x0000000632027819 */ /* 0x010fc400000006ff */
[----:B------:R-:W-:Y:S02]  /*0180*/  LOP3.LUT R8, R49, 0x3c, R6, 0xf8, !PT ;  /* 0x0000003c31087812 */ /* 0x000fe400078ef806 */
[----:B------:R-:W-:Y:S02]  /*0190*/  LOP3.LUT R6, R2, 0x10, R3, 0xfe, !PT ;  /* 0x0000001002067812 */ /* 0x000fe400078efe03 */
[----:B------:R-:W-:Y:S01]  /*01a0*/  ISETP.GE.AND P3, PT, R8, 0x100, PT ;  /* 0x000001000800780c */ /* 0x000fe20003f66270 */
[----:B------:R-:W-:Y:S01]  /*01b0*/  IMAD.SHL.U32 R48, R0, 0x4, RZ ;  /* 0x0000000400307824 */ /* 0x000fe200078e00ff */
[----:B------:R-:W-:Y:S01]  /*01c0*/  LOP3.LUT R17, R2, R3, RZ, 0xfc, !PT ;  /* 0x0000000302117212 */ /* 0x000fe200078efcff */
[----:B-----5:R-:W-:Y:S01]  /*01d0*/  IMAD.WIDE R14, R8, 0x4, R14 ;  /* 0x00000004080e7825 */ /* 0x020fe200078e020e */
[----:B------:R-:W-:Y:S02]  /*01e0*/  LOP3.LUT R25, R2, 0x20, R3, 0xfe, !PT ;  /* 0x0000002002197812 */ /* 0x000fe400078efe03 */
[----:B------:R-:W-:Y:S01]  /*01f0*/  LOP3.LUT R23, R2, 0x30, R3, 0xfe, !PT ;  /* 0x0000003002177812 */ /* 0x000fe200078efe03 */
[----:B------:R-:W-:Y:S01]  /*0200*/  IMAD R3, R6, 0x100, R8 ;  /* 0x0000010006037824 */ /* 0x000fe200078e0208 */
[----:B------:R-:W-:-:S02]  /*0210*/  LEA R17, R17, R8, 0x8 ;  /* 0x0000000811117211 */ /* 0x000fc400078e40ff */
[-C--:B------:R-:W-:Y:S01]  /*0220*/  LEA R25, R25, R8.reuse, 0x8 ;  /* 0x0000000819197211 */ /* 0x080fe200078e40ff */
[--C-:B--2---:R-:W-:Y:S01]  /*0230*/  IMAD.WIDE R6, R3, 0x4, R4.reuse ;  /* 0x0000000403067825 */ /* 0x104fe200078e0204 */
[----:B------:R-:W-:Y:S01]  /*0240*/  LEA R23, R23, R8, 0x8 ;  /* 0x0000000817177211 */ /* 0x000fe200078e40ff */
[----:B------:R-:W2:Y:S01]  /*0250*/  @!P3 LDG.E.EL.128 R40, desc[UR6][R14.64] ;  /* 0x000000060e28b981 */ /* 0x000ea2000c2e1d00 */
[----:B------:R-:W-:Y:S01]  /*0260*/  LOP3.LUT R52, R49, 0x3c, R48, 0xf8, !PT ;  /* 0x0000003c31347812 */ /* 0x000fe200078ef830 */
[--C-:B------:R-:W-:Y:S02]  /*0270*/  IMAD.WIDE R8, R25, 0x4, R4.reuse ;  /* 0x0000000419087825 */ /* 0x100fe400078e0204 */
[----:B------:R1:W2:Y:S02]  /*0280*/  @!P3 LDG.E.EL.128 R28, desc[UR6][R6.64] ;  /* 0x00000006061cb981 */ /* 0x0002a4000c2e1d00 */
[--C-:B------:R-:W-:Y:S02]  /*0290*/  IMAD.WIDE R12, R23, 0x4, R4.reuse ;  /* 0x00000004170c7825 */ /* 0x100fe400078e0204 */
[----:B------:R3:W4:Y:S02]  /*02a0*/  @!P3 LDG.E.EL.128 R36, desc[UR6][R8.64] ;  /* 0x000000060824b981 */ /* 0x000724000c2e1d00 */
[----:B------:R-:W-:Y:S01]  /*02b0*/  IMAD.WIDE R10, R17, 0x4, R4 ;  /* 0x00000004110a7825 */ /* 0x000fe200078e0204 */
[----:B------:R-:W-:Y:S01]  /*02c0*/  CS2R R4, SRZ ;  /* 0x0000000000047805 */ /* 0x000fe2000001ff00 */
[----:B------:R-:W5:Y:S01]  /*02d0*/  @!P3 LDG.E.EL.128 R44, desc[UR6][R12.64] ;  /* 0x000000060c2cb981 */ /* 0x000f62000c2e1d00 */
[----:B-1----:R-:W-:Y:S01]  /*02e0*/  CS2R R6, SRZ ;  /* 0x0000000000067805 */ /* 0x002fe2000001ff00 */
[----:B0-----:R-:W-:-:S02]  /*02f0*/  IMAD.WIDE R18, R52, 0x4, R18 ;  /* 0x0000000434127825 */ /* 0x001fc400078e0212 */
[----:B------:R0:W5:Y:S04]  /*0300*/  @!P3 LDG.E.EL.128 R32, desc[UR6][R10.64] ;  /* 0x000000060a20b981 */ /* 0x000168000c2e1d00 */
[----:B------:R1:W5:Y:S01]  /*0310*/  @!P3 LDG.E.EL.128 R4, desc[UR6][R18.64] ;  /* 0x000000061204b981 */ /* 0x000362000c2e1d00 */
[--C-:B------:R-:W-:Y:S02]  /*0320*/  IMAD.WIDE R54, R3, 0x4, R20.reuse ;  /* 0x0000000403367825 */ /* 0x100fe400078e0214 */
[----:B------:R-:W1:Y:S01]  /*0330*/  LDC.64 R2, c[0x0][0x230] ;  /* 0x00008c00ff027b82 */ /* 0x000e620000000a00 */
[----:B---3--:R-:W-:Y:S01]  /*0340*/  CS2R R8, SRZ ;  /* 0x0000000000087805 */ /* 0x008fe2000001ff00 */
[----:B------:R-:W-:Y:S01]  /*0350*/  IMAD.WIDE R26, R17, 0x4, R20 ;  /* 0x00000004111a7825 */ /* 0x000fe200078e0214 */
[----:B0-----:R-:W-:-:S02]  /*0360*/  CS2R R10, SRZ ;  /* 0x00000000000a7805 */ /* 0x001fc4000001ff00 */
[----:B------:R-:W-:Y:S01]  /*0370*/  CS2R R16, SRZ ;  /* 0x0000000000107805 */ /* 0x000fe2000001ff00 */
[----:B------:R-:W-:Y:S01]  /*0380*/  IMAD.WIDE R24, R25, 0x4, R20 ;  /* 0x0000000419187825 */ /* 0x000fe200078e0214 */
[----:B-1----:R-:W-:Y:S02]  /*0390*/  CS2R R18, SRZ ;  /* 0x0000000000127805 */ /* 0x002fe4000001ff00 */
[----:B------:R0:W3:Y:S04]  /*03a0*/  @!P3 LDG.E.EL.128 R8, desc[UR6][R26.64] ;  /* 0x000000061a08b981 */ /* 0x0000e8000c2e1d00 */
[----:B------:R1:W3:Y:S01]  /*03b0*/  @!P3 LDG.E.EL.128 R16, desc[UR6][R24.64] ;  /* 0x000000061810b981 */ /* 0x0002e2000c2e1d00 */
[----:B0-----:R-:W-:Y:S02]  /*03c0*/  CS2R R26, SRZ ;  /* 0x00000000001a7805 */ /* 0x001fe4000001ff00 */
[----:B-1----:R-:W-:Y:S01]  /*03d0*/  CS2R R24, SRZ ;  /* 0x0000000000187805 */ /* 0x002fe2000001ff00 */
[----:B------:R-:W-:-:S05]  /*03e0*/  IMAD.WIDE R2, R52, 0x4, R2 ;  /* 0x0000000434027825 */ /* 0x000fca00078e0202 */
[----:B------:R0:W3:Y:S02]  /*03f0*/  @!P3 LDG.E.EL.128 R24, desc[UR6][R2.64] ;  /* 0x000000060218b981 */ /* 0x0000e4000c2e1d00 */
[----:B0-----:R-:W0:Y:S01]  /*0400*/  LDC.64 R2, c[0x0][0x238] ;  /* 0x00008e00ff027b82 */ /* 0x001e220000000a00 */
[----:B------:R-:W-:Y:S01]  /*0410*/  IMAD.WIDE R56, R23, 0x4, R20 ;  /* 0x0000000417387825 */ /* 0x000fe200078e0214 */
[----:B------:R-:W-:Y:S02]  /*0420*/  CS2R R20, SRZ ;  /* 0x0000000000147805 */ /* 0x000fe4000001ff00 */
[----:B------:R-:W-:-:S06]  /*0430*/  CS2R R22, SRZ ;  /* 0x0000000000167805 */ /* 0x000fcc000001ff00 */
[----:B------:R1:W3:Y:S01]  /*0440*/  @!P3 LDG.E.EL.128 R20, desc[UR6][R56.64] ;  /* 0x000000063814b981 */ /* 0x0002e2000c2e1d00 */
[----:B0-----:R-:W-:Y:S01]  /*0450*/  IMAD.WIDE R2, R52, 0x4, R2 ;  /* 0x0000000434027825 */ /* 0x001fe200078e0202 */
[----:B------:R-:W-:Y:S02]  /*0460*/  CS2R R12, SRZ ;  /* 0x00000000000c7805 */ /* 0x000fe4000001ff00 */
[----:B------:R-:W-:-:S06]  /*0470*/  CS2R R14, SRZ ;  /* 0x00000000000e7805 */ /* 0x000fcc000001ff00 */
[----:B------:R0:W3:Y:S01]  /*0480*/  @!P3 LDG.E.EL.128 R12, desc[UR6][R54.64] ;  /* 0x00000006360cb981 */ /* 0x0000e2000c2e1d00 */
[C---:B--2---:R-:W-:Y:S01]  /*0490*/  FADD R51, -R43.reuse, R31 ;  /* 0x0000001f2b337221 */ /* 0x044fe20000000100 */
[C---:B----4-:R-:W-:Y:S01]  /*04a0*/  FADD R39, -R43.reuse, R39 ;  /* 0x000000272b277221 */ /* 0x050fe20000000100 */
[C---:B-----5:R-:W-:Y:S01]  /*04b0*/  FADD R47, -R43.reuse, R47 ;  /* 0x0000002f2b2f7221 */ /* 0x060fe20000000100 */
[----:B------:R-:W-:Y:S01]  /*04c0*/  FADD R35, -R43, R35 ;  /* 0x000000232b237221 */ /* 0x000fe20000000100 */
[----:B------:R-:W-:Y:S01]  /*04d0*/  FADD R43, R4, 9.9999997473787516356e-06 ;  /* 0x3727c5ac042b7421 */ /* 0x000fe20000000000 */
[----:B------:R-:W-:-:S05]  /*04e0*/  FADD R6, R6, 9.9999997473787516356e-06 ;  /* 0x3727c5ac06067421 */ /* 0x000fca0000000000 */
[----:B------:R-:W2:Y:S08]  /*04f0*/  MUFU.SQRT R43, R43 ;  /* 0x0000002b002b7308 */ /* 0x000eb00000002000 */
[----:B------:R-:W4:Y:S01]  /*0500*/  MUFU.SQRT R31, R6 ;  /* 0x00000006001f7308 */ /* 0x000f220000002000 */
[C---:B--2---:R-:W-:Y:S02]  /*0510*/  FSETP.GT.AND P0, PT, R43.reuse, 8.50705917302346158658e+37, PT ;  /* 0x7e8000002b00780b */ /* 0x044fe40003f04000 */
[----:B------:R-:W-:-:S02]  /*0520*/  FSETP.GEU.AND P4, PT, R43, 1.175494350822287508e-38, PT ;  /* 0x008000002b00780b */ /* 0x000fc40003f8e000 */
[C---:B----4-:R-:W-:Y:S02]  /*0530*/  FSETP.GT.AND P2, PT, R31.reuse, 8.50705917302346158658e+37, PT ;  /* 0x7e8000001f00780b */ /* 0x050fe40003f44000 */
[----:B------:R-:W-:-:S07]  /*0540*/  FSETP.GEU.AND P6, PT, R31, 1.175494350822287508e-38, PT ;  /* 0x008000001f00780b */ /* 0x000fce0003fce000 */
[----:B------:R-:W-:Y:S01]  /*0550*/  @P0 FMUL R43, R43, 0.25 ;  /* 0x3e8000002b2b0820 */ /* 0x000fe20000400000 */
[C---:B------:R-:W-:Y:S01]  /*0560*/  FADD R4, -R42.reuse, R30 ;  /* 0x0000001e2a047221 */ /* 0x040fe20000000100 */
[C---:B------:R-:W-:Y:S01]  /*0570*/  FADD R38, -R42.reuse, R38 ;  /* 0x000000262a267221 */ /* 0x040fe20000000100 */
[C---:B------:R-:W-:Y:S01]  /*0580*/  FADD R46, -R42.reuse, R46 ;  /* 0x0000002e2a2e7221 */ /* 0x040fe20000000100 */
[----:B------:R-:W-:Y:S01]  /*0590*/  @!P4 FMUL R43, R43, 16777216 ;  /* 0x4b8000002b2bc820 */ /* 0x000fe20000400000 */
[----:B------:R-:W-:Y:S01]  /*05a0*/  FADD R34, -R42, R34 ;  /* 0x000000222a227221 */ /* 0x000fe20000000100 */
[----:B------:R-:W-:Y:S01]  /*05b0*/  HFMA2.MMA R42, -RZ, RZ, 1.625, 0 ;  /* 0x3e800000ff2a7435 */ /* 0x000fe200000001ff */
[----:B------:R-:W-:-:S03]  /*05c0*/  @P2 FMUL R31, R31, 0.25 ;  /* 0x3e8000001f1f2820 */ /* 0x000fc60000400000 */
[----:B------:R-:W2:Y:S01]  /*05d0*/  MUFU.RCP R43, R43 ;  /* 0x0000002b002b7308 */ /* 0x000ea20000001000 */
[----:B------:R-:W-:Y:S01]  /*05e0*/  @!P6 FMUL R31, R31, 16777216 ;  /* 0x4b8000001f1fe820 */ /* 0x000fe20000400000 */
[----:B------:R-:W-:Y:S01]  /*05f0*/  FADD R53, R5, 9.9999997473787516356e-06 ;  /* 0x3727c5ac05357421 */ /* 0x000fe20000000000 */
[C---:B------:R-:W-:Y:S01]  /*0600*/  FADD R5, -R41.reuse, R29 ;  /* 0x0000001d29057221 */ /* 0x040fe20000000100 */
[C---:B------:R-:W-:Y:S01]  /*0610*/  FADD R37, -R41.reuse, R37 ;  /* 0x0000002529257221 */ /* 0x040fe20000000100 */
[C---:B------:R-:W-:Y:S01]  /*0620*/  FADD R45, -R41.reuse, R45 ;  /* 0x0000002d292d7221 */ /* 0x040fe20000000100 */
[----:B------:R-:W-:Y:S02]  /*0630*/  FADD R33, -R41, R33 ;  /* 0x0000002129217221 */ /* 0x000fe40000000100 */
[----:B------:R-:W4:Y:S01]  /*0640*/  MUFU.RCP R41, R31 ;  /* 0x0000001f00297308 */ /* 0x000f220000001000 */
[C---:B------:R-:W-:Y:S02]  /*0650*/  FSEL R6, R42.reuse, 1, P0 ;  /* 0x3f8000002a067808 */ /* 0x040fe40000000000 */
[----:B------:R-:W-:-:S03]  /*0660*/  FSEL R30, R42, 1, P2 ;  /* 0x3f8000002a1e7808 */ /* 0x000fc60001000000 */
[----:B------:R-:W-:Y:S01]  /*0670*/  @!P4 FMUL R6, R6, 16777216 ;  /* 0x4b8000000606c820 */ /* 0x000fe20000400000 */
[----:B------:R-:W-:Y:S01]  /*0680*/  FADD R28, -R40, R28 ;  /* 0x0000001c281c7221 */ /* 0x000fe20000000100 */
[----:B------:R-:W-:Y:S02]  /*0690*/  @!P6 FMUL R30, R30, 16777216 ;  /* 0x4b8000001e1ee820 */ /* 0x000fe40000400000 */
[----:B--2---:R-:W-:-:S04]  /*06a0*/  FMUL R43, R43, R6 ;  /* 0x000000062b2b7220 */ /* 0x004fc80000400000 */
[----:B-1----:R-:W-:Y:S01]  /*06b0*/  FMUL R57, R28, R43 ;  /* 0x0000002b1c397220 */ /* 0x002fe20000400000 */
[----:B----4-:R-:W-:Y:S01]  /*06c0*/  FMUL R41, R41, R30 ;  /* 0x0000001e29297220 */ /* 0x010fe20000400000 */
[----:B------:R-:W-:Y:S02]  /*06d0*/  CS2R R28, SRZ ;  /* 0x00000000001c7805 */ /* 0x000fe4000001ff00 */
[----:B------:R-:W-:-:S06]  /*06e0*/  CS2R R30, SRZ ;  /* 0x00000000001e7805 */ /* 0x000fcc000001ff00 */
[----:B------:R1:W3:Y:S01]  /*06f0*/  @!P3 LDG.E.EL.128 R28, desc[UR6][R2.64] ;  /* 0x00000006021cb981 */ /* 0x0002e2000c2e1d00 */
[----:B------:R-:W2:Y:S02]  /*0700*/  MUFU.SQRT R53, R53 ;  /* 0x0000003500357308 */ /* 0x000ea40000002000 */
[C---:B--2---:R-:W-:Y:S02]  /*0710*/  FSETP.GT.AND P1, PT, R53.reuse, 8.50705917302346158658e+37, PT ;  /* 0x7e8000003500780b */ /* 0x044fe40003f24000 */
[----:B------:R-:W-:-:S11]  /*0720*/  FSETP.GEU.AND P5, PT, R53, 1.175494350822287508e-38, PT ;  /* 0x008000003500780b */ /* 0x000fd60003fae000 */
[----:B------:R-:W-:-:S04]  /*0730*/  @P1 FMUL R53, R53, 0.25 ;  /* 0x3e80000035351820 */ /* 0x000fc80000400000 */
[----:B------:R-:W-:-:S06]  /*0740*/  @!P5 FMUL R53, R53, 16777216 ;  /* 0x4b8000003535d820 */ /* 0x000fcc0000400000 */
[----:B------:R-:W2:Y:S01]  /*0750*/  MUFU.RCP R53, R53 ;  /* 0x0000003500357308 */ /* 0x000ea20000001000 */
[----:B------:R-:W-:Y:S01]  /*0760*/  FSEL R6, R42, 1, P1 ;  /* 0x3f8000002a067808 */ /* 0x000fe20000800000 */
[----:B------:R-:W-:-:S04]  /*0770*/  FADD R32, -R40, R32 ;  /* 0x0000002028207221 */ /* 0x000fc80000000100 */
[----:B------:R-:W-:Y:S01]  /*0780*/  @!P5 FMUL R6, R6, 16777216 ;  /* 0x4b8000000606d820 */ /* 0x000fe20000400000 */
[C---:B------:R-:W-:Y:S01]  /*0790*/  FADD R36, -R40.reuse, R36 ;  /* 0x0000002428247221 */ /* 0x040fe20000000100 */
[----:B------:R-:W-:Y:S02]  /*07a0*/  FADD R44, -R40, R44 ;  /* 0x0000002c282c7221 */ /* 0x000fe40000000100 */
[----:B--2---:R-:W-:Y:S01]  /*07b0*/  FMUL R6, R53, R6 ;  /* 0x0000000635067220 */ /* 0x004fe20000400000 */
[----:B------:R-:W-:Y:S01]  /*07c0*/  FMUL R53, R32, R43 ;  /* 0x0000002b20357220 */ /* 0x000fe20000400000 */
[----:B------:R-:W-:-:S04]  /*07d0*/  FADD R32, R7, 9.9999997473787516356e-06 ;  /* 0x3727c5ac07207421 */ /* 0x000fc80000000000 */
[----:B------:R-:W2:Y:S02]  /*07e0*/  MUFU.SQRT R40, R32 ;  /* 0x0000002000287308 */ /* 0x000ea40000002000 */
[C---:B--2---:R-:W-:Y:S02]  /*07f0*/  FSETP.GT.AND P0, PT, R40.reuse, 8.50705917302346158658e+37, PT ;  /* 0x7e8000002800780b */ /* 0x044fe40003f04000 */
[----:B------:R-:W-:Y:S01]  /*0800*/  FSETP.GEU.AND P1, PT, R40, 1.175494350822287508e-38, PT ;  /* 0x008000002800780b */ /* 0x000fe20003f2e000 */
[----:B------:R-:W2:Y:S01]  /*0810*/  S2UR UR5, SR_CgaCtaId ;  /* 0x00000000000579c3 */ /* 0x000ea20000008800 */
[----:B------:R-:W-:-:S09]  /*0820*/  FMUL R59, R36, R43 ;  /* 0x0000002b243b7220 */ /* 0x000fd20000400000 */
[----:B------:R-:W-:-:S04]  /*0830*/  @P0 FMUL R40, R40, 0.25 ;  /* 0x3e80000028280820 */ /* 0x000fc80000400000 */
[----:B------:R-:W-:-:S04]  /*0840*/  @!P1 FMUL R40, R40, 16777216 ;  /* 0x4b80000028289820 */ /* 0x000fc80000400000 */
[----:B------:R-:W4:Y:S01]  /*0850*/  MUFU.RCP R36, R40 ;  /* 0x0000002800247308 */ /* 0x000f220000001000 */
[----:B0-----:R-:W-:Y:S02]  /*0860*/  FSEL R55, R42, 1, P0 ;  /* 0x3f8000002a377808 */ /* 0x001fe40000000000 */
[----:B-1----:R-:W-:-:S03]  /*0870*/  SHF.L.U32 R2, R0, 0x8, RZ ;  /* 0x0000000800027819 */ /* 0x002fc600000006ff */
[----:B------:R-:W-:Y:S01]  /*0880*/  @!P1 FMUL R55, R55, 16777216 ;  /* 0x4b80000037379820 */ /* 0x000fe20000400000 */
[----:B------:R-:W-:Y:S01]  /*0890*/  FMUL R61, R44, R43 ;  /* 0x0000002b2c3d7220 */ /* 0x000fe20000400000 */
[----:B------:R-:W-:Y:S01]  /*08a0*/  UMOV UR4, 0x400 ;  /* 0x0000040000047882 */ /* 0x000fe20000000000 */
[----:B------:R-:W-:Y:S01]  /*08b0*/  LOP3.LUT R2, R2, 0xf00, RZ, 0xc0, !PT ;  /* 0x00000f0002027812 */ /* 0x000fe200078ec0ff */
[----:B--2---:R-:W-:Y:S01]  /*08c0*/  UPRMT UR4, UR5, 0x654, UR4 ;  /* 0x0000065405047896 */ /* 0x004fe20008000004 */
[----:B----4-:R-:W-:Y:S01]  /*08d0*/  FMUL R36, R36, R55 ;  /* 0x0000003724247220 */ /* 0x010fe20000400000 */
[----:B------:R-:W-:Y:S02]  /*08e0*/  SHF.R.U32.HI R55, RZ, 0x4, R0 ;  /* 0x00000004ff377819 */ /* 0x000fe40000011600 */
[----:B------:R-:W-:Y:S02]  /*08f0*/  LOP3.LUT R32, R2, 0xc0, RZ, 0xfc, !PT ;  /* 0x000000c002207812 */ /* 0x000fe400078efcff */
[----:B------:R-:W-:-:S04]  /*0900*/  SGXT.U32 R55, R55, 0x4 ;  /* 0x000000043737781a */ /* 0x000fc80000000000 */
[C---:B------:R-:W-:Y:S02]  /*0910*/  LOP3.LUT R40, R2.reuse, R55, RZ, 0xfc, !PT ;  /* 0x0000003702287212 */ /* 0x040fe400078efcff */
[----:B------:R-:W-:Y:S01]  /*0920*/  LEA.HI R55, R2, UR4, RZ, 0x1e ;  /* 0x0000000402377c11 */ /* 0x000fe2000f8ff0ff */
[----:B------:R-:W-:Y:S01]  /*0930*/  FMUL R42, R5, R6 ;  /* 0x00000006052a7220 */ /* 0x000fe20000400000 */
[-C--:B------:R-:W-:Y:S01]  /*0940*/  FMUL R5, R34, R41.reuse ;  /* 0x0000002922057220 */ /* 0x080fe20000400000 */
[----:B------:R-:W-:Y:S01]  /*0950*/  FMUL R34, R35, R36 ;  /* 0x0000002423227220 */ /* 0x000fe20000400000 */
[----:B------:R-:W-:Y:S01]  /*0960*/  FMUL R44, R37, R6 ;  /* 0x00000006252c7220 */ /* 0x000fe20000400000 */
[----:B------:R-:W-:Y:S01]  /*0970*/  FMUL R37, R38, R41 ;  /* 0x0000002926257220 */ /* 0x000fe20000400000 */
[----:B------:R-:W-:Y:S01]  /*0980*/  FMUL R38, R51, R36 ;  /* 0x0000002433267220 */ /* 0x000fe20000400000 */
[-CC-:B---3--:R-:W-:Y:S01]  /*0990*/  FFMA R7, R53, R24.reuse, R28.reuse ;  /* 0x0000001835077223 */ /* 0x188fe2000000001c */
[-CC-:B------:R-:W-:Y:S01]  /*09a0*/  FFMA R3, R57, R24.reuse, R28.reuse ;  /* 0x0000001839037223 */ /* 0x180fe2000000001c */
[-CC-:B------:R-:W-:Y:S01]  /*09b0*/  FFMA R43, R59, R24.reuse, R28.reuse ;  /* 0x000000183b2b7223 */ /* 0x180fe2000000001c */
[----:B------:R-:W-:Y:S01]  /*09c0*/  FFMA R53, R61, R24, R28 ;  /* 0x000000183d357223 */ /* 0x000fe2000000001c */
[----:B------:R-:W-:-:S02]  /*09d0*/  LOP3.LUT R24, R2, 0x40, RZ, 0xfc, !PT ;  /* 0x0000004002187812 */ /* 0x000fc400078efcff */
[----:B------:R-:W-:Y:S02]  /*09e0*/  LOP3.LUT R28, R2, 0x80, RZ, 0xfc, !PT ;  /* 0x00000080021c7812 */ /* 0x000fe400078efcff */
[----:B------:R-:W-:Y:S02]  /*09f0*/  LEA.HI R57, R24, UR4, RZ, 0x1e ;  /* 0x0000000418397c11 */ /* 0x000fe4000f8ff0ff */
[----:B------:R-:W-:Y:S02]  /*0a00*/  LEA.HI R59, R28, UR4, RZ, 0x1e ;  /* 0x000000041c3b7c11 */ /* 0x000fe4000f8ff0ff */
[----:B------:R-:W-:Y:S01]  /*0a10*/  LEA.HI R61, R32, UR4, RZ, 0x1e ;  /* 0x00000004203d7c11 */ /* 0x000fe2000f8ff0ff */
[C---:B------:R-:W-:Y:S01]  /*0a20*/  IMAD R28, R40.reuse, 0x4, R57 ;  /* 0x00000004281c7824 */ /* 0x040fe200078e0239 */
[C---:B------:R-:W-:Y:S02]  /*0a30*/  LEA R32, R40.reuse, R55, 0x2 ;  /* 0x0000003728207211 */ /* 0x040fe400078e10ff */
[----:B------:R-:W-:-:S02]  /*0a40*/  LEA R24, R40, R59, 0x2 ;  /* 0x0000003b28187211 */ /* 0x000fc400078e10ff */
[----:B------:R-:W-:Y:S01]  /*0a50*/  LEA R2, R40, R61, 0x2 ;  /* 0x0000003d28027211 */ /* 0x000fe200078e10ff */
[----:B------:R-:W-:Y:S01]  /*0a60*/  FMUL R40, R33, R6 ;  /* 0x0000000621287220 */ /* 0x000fe20000400000 */
[----:B------:R-:W-:Y:S01]  /*0a70*/  FMUL R33, R4, R41 ;  /* 0x0000002904217220 */ /* 0x000fe20000400000 */
[----:B------:R-:W-:Y:S02]  /*0a80*/  FFMA R5, R5, R26, R30 ;  /* 0x0000001a05057223 */ /* 0x000fe4000000001e */
[----:B------:R-:W-:Y:S01]  /*0a90*/  FFMA R40, R40, R25, R29 ;  /* 0x0000001928287223 */ /* 0x000fe2000000001d */
[----:B------:R-:W-:Y:S01]  /*0aa0*/  FMUL R6, R45, R6 ;  /* 0x000000062d067220 */ /* 0x000fe20000400000 */
[----:B------:R-:W-:Y:S01]  /*0ab0*/  FFMA R34, R34, R27, R31 ;  /* 0x0000001b22227223 */ /* 0x000fe2000000001f */
[----:B------:R-:W-:Y:S01]  /*0ac0*/  FADD R7, R7, R8 ;  /* 0x0000000807077221 */ /* 0x000fe20000000000 */
[----:B------:R-:W-:Y:S01]  /*0ad0*/  FFMA R42, R42, R25, R29 ;  /* 0x000000192a2a7223 */ /* 0x000fe2000000001d */
[----:B------:R-:W-:Y:S01]  /*0ae0*/  FADD R9, R40, R9 ;  /* 0x0000000928097221 */ /* 0x000fe20000000000 */
[----:B------:R-:W-:Y:S01]  /*0af0*/  FMUL R41, R46, R41 ;  /* 0x000000292e297220 */ /* 0x000fe20000400000 */
[----:B------:R-:W-:Y:S01]  /*0b00*/  FFMA R33, R33, R26, R30 ;  /* 0x0000001a21217223 */ /* 0x000fe2000000001e */
[----:B------:R-:W-:Y:S01]  /*0b10*/  FADD R5, R5, R10 ;  /* 0x0000000a05057221 */ /* 0x000fe20000000000 */
[----:B------:R-:W-:Y:S01]  /*0b20*/  FMUL R46, R39, R36 ;  /* 0x00000024272e7220 */ /* 0x000fe20000400000 */
[-CC-:B------:R-:W-:Y:S01]  /*0b30*/  FFMA R4, R44, R25.reuse, R29.reuse ;  /* 0x000000192c047223 */ /* 0x180fe2000000001d */
[----:B------:R-:W-:Y:S01]  /*0b40*/  FFMA R6, R6, R25, R29 ;  /* 0x0000001906067223 */ /* 0x000fe2000000001d */
[-C--:B------:R-:W-:Y:S01]  /*0b50*/  FFMA R38, R38, R27.reuse, R31 ;  /* 0x0000001b26267223 */ /* 0x080fe2000000001f */
[----:B------:R-:W-:Y:S01]  /*0b60*/  FADD R11, R34, R11 ;  /* 0x0000000b220b7221 */ /* 0x000fe20000000000 */
[----:B------:R-:W-:Y:S01]  /*0b70*/  FADD R25, R3, R12 ;  /* 0x0000000c03197221 */ /* 0x000fe20000000000 */
[----:B------:R-:W-:Y:S01]  /*0b80*/  FADD R13, R42, R13 ;  /* 0x0000000d2a0d7221 */ /* 0x000fe20000000000 */
[----:B------:R-:W-:Y:S01]  /*0b90*/  STS [R32], R7 ;  /* 0x0000000720007388 */ /* 0x000fe20000000800 */
[----:B------:R-:W-:Y:S01]  /*0ba0*/  FFMA R37, R37, R26, R30 ;  /* 0x0000001a25257223 */ /* 0x000fe2000000001e */
[----:B------:R-:W-:Y:S01]  /*0bb0*/  FADD R33, R33, R14 ;  /* 0x0000000e21217221 */ /* 0x000fe20000000000 */
[----:B------:R-:W-:Y:S01]  /*0bc0*/  FMUL R36, R47, R36 ;  /* 0x000000242f247220 */ /* 0x000fe20000400000 */
[----:B------:R-:W-:Y:S01]  /*0bd0*/  STS [R28+0x100], R9 ;  /* 0x000100091c007388 */ /* 0x000fe20000000800 */
[----:B------:R-:W-:Y:S01]  /*0be0*/  FFMA R46, R46, R27, R31 ;  /* 0x0000001b2e2e7223 */ /* 0x000fe2000000001f */
[----:B------:R-:W-:Y:S01]  /*0bf0*/  FADD R15, R38, R15 ;  /* 0x0000000f260f7221 */ /* 0x000fe20000000000 */
[----:B------:R-:W-:Y:S01]  /*0c00*/  FADD R43, R43, R16 ;  /* 0x000000102b2b7221 */ /* 0x000fe20000000000 */
[----:B------:R0:W-:Y:S01]  /*0c10*/  STS [R24+0x200], R5 ;  /* 0x0002000518007388 */ /* 0x0001e20000000800 */
[----:B------:R-:W-:Y:S01]  /*0c20*/  FADD R17, R4, R17 ;  /* 0x0000001104117221 */ /* 0x000fe20000000000 */
[----:B------:R-:W-:-:S02]  /*0c30*/  FFMA R41, R41, R26, R30 ;  /* 0x0000001a29297223 */ /* 0x000fc4000000001e */
[----:B------:R-:W-:Y:S01]  /*0c40*/  STS [R2+0x300], R11 ;  /* 0x0003000b02007388 */ /* 0x000fe20000000800 */
[----:B------:R-:W-:Y:S01]  /*0c50*/  FADD R37, R37, R18 ;  /* 0x0000001225257221 */ /* 0x000fe20000000000 */
[----:B------:R-:W-:Y:S02]  /*0c60*/  FFMA R36, R36, R27, R31 ;  /* 0x0000001b24247223 */ /* 0x000fe4000000001f */
[----:B------:R-:W-:Y:S01]  /*0c70*/  STS [R32+0x40], R25 ;  /* 0x0000401920007388 */ /* 0x000fe20000000800 */
[----:B------:R-:W-:Y:S01]  /*0c80*/  FADD R19, R46, R19 ;  /* 0x000000132e137221 */ /* 0x000fe20000000000 */
[----:B------:R-:W-:Y:S02]  /*0c90*/  FADD R53, R53, R20 ;  /* 0x0000001435357221 */ /* 0x000fe40000000000 */
[----:B------:R-:W-:Y:S01]  /*0ca0*/  STS [R28+0x140], R13 ;  /* 0x0001400d1c007388 */ /* 0x000fe20000000800 */
[----:B------:R-:W-:-:S03]  /*0cb0*/  FADD R21, R6, R21 ;  /* 0x0000001506157221 */ /* 0x000fc60000000000 */
[----:B------:R-:W-:Y:S01]  /*0cc0*/  STS [R24+0x240], R33 ;  /* 0x0002402118007388 */ /* 0x000fe20000000800 */
[----:B------:R-:W-:-:S03]  /*0cd0*/  FADD R41, R41, R22 ;  /* 0x0000001629297221 */ /* 0x000fc60000000000 */
[----:B------:R-:W-:Y:S01]  /*0ce0*/  STS [R2+0x340], R15 ;  /* 0x0003400f02007388 */ /* 0x000fe20000000800 */
[----:B------:R-:W-:Y:S01]  /*0cf0*/  FADD R23, R36, R23 ;  /* 0x0000001724177221 */ /* 0x000fe20000000000 */
[----:B------:R-:W-:Y:S02]  /*0d00*/  SHF.L.U32 R3, R0, 0x2, RZ ;  /* 0x0000000200037819 */ /* 0x000fe400000006ff */
[----:B------:R-:W-:Y:S04]  /*0d10*/  STS [R32+0x80], R43 ;  /* 0x0000802b20007388 */ /* 0x000fe80000000800 */
[----:B------:R1:W-:Y:S04]  /*0d20*/  STS [R28+0x180], R17 ;  /* 0x000180111c007388 */ /* 0x0003e80000000800 */
[----:B------:R-:W-:Y:S01]  /*0d30*/  STS [R24+0x280], R37 ;  /* 0x0002802518007388 */ /* 0x000fe20000000800 */
[----:B------:R-:W-:-:S03]  /*0d40*/  LOP3.LUT R3, R3, 0x3fc, RZ, 0xc0, !PT ;  /* 0x000003fc03037812 */ /* 0x000fc600078ec0ff */
[----:B------:R2:W-:Y:S04]  /*0d50*/  STS [R2+0x380], R19 ;  /* 0x0003801302007388 */ /* 0x0005e80000000800 */
[----:B------:R-:W-:Y:S04]  /*0d60*/  STS [R32+0xc0], R53 ;  /* 0x0000c03520007388 */ /* 0x000fe80000000800 */
[----:B------:R-:W-:Y:S04]  /*0d70*/  STS [R28+0x1c0], R21 ;  /* 0x0001c0151c007388 */ /* 0x000fe80000000800 */
[----:B------:R-:W-:Y:S01]  /*0d80*/  STS [R24+0x2c0], R41 ;  /* 0x0002c02918007388 */ /* 0x000fe20000000800 */
[----:B------:R-:W-:-:S03]  /*0d90*/  LOP3.LUT R4, R3, 0x400, RZ, 0xfc, !PT ;  /* 0x0000040003047812 */ /* 0x000fc600078efcff */
[----:B------:R3:W-:Y:S01]  /*0da0*/  STS [R2+0x3c0], R23 ;  /* 0x0003c01702007388 */ /* 0x0007e20000000800 */
[----:B------:R-:W-:Y:S02]  /*0db0*/  LOP3.LUT R6, R3, 0x800, RZ, 0xfc, !PT ;  /* 0x0000080003067812 */ /* 0x000fe400078efcff */
[----:B0-----:R-:W-:Y:S02]  /*0dc0*/  SHF.R.U32.HI R5, RZ, 0x2, R4 ;  /* 0x00000002ff057819 */ /* 0x001fe40000011604 */
[----:B------:R-:W-:Y:S02]  /*0dd0*/  SHF.R.U32.HI R6, RZ, 0x2, R6 ;  /* 0x00000002ff067819 */ /* 0x000fe40000011606 */
[----:B------:R-:W-:Y:S02]  /*0de0*/  LOP3.LUT R4, R0, 0xf0, RZ, 0xc0, !PT ;  /* 0x000000f000047812 */ /* 0x000fe400078ec0ff */
[----:B------:R-:W-:Y:S02]  /*0df0*/  LOP3.LUT R5, R5, 0x1f0, RZ, 0xc0, !PT ;  /* 0x000001f005057812 */ /* 0x000fe400078ec0ff */
[----:B------:R-:W-:Y:S01]  /*0e00*/  LOP3.LUT R7, R6, 0x2f0, RZ, 0xc0, !PT ;  /* 0x000002f006077812 */ /* 0x000fe200078ec0ff */
[----:B------:R-:W-:Y:S01]  /*0e10*/  VIADD R4, R4, UR4 ;  /* 0x0000000404047c36 */ /* 0x000fe20008000000 */
[----:B------:R-:W-:-:S02]  /*0e20*/  IADD3 R6, R5, UR4, RZ ;  /* 0x0000000405067c10 */ /* 0x000fc4000fffe0ff */
[----:B------:R-:W-:Y:S02]  /*0e30*/  IADD3 R10, R7, UR4, RZ ;  /* 0x00000004070a7c10 */ /* 0x000fe4000fffe0ff */
[C---:B------:R-:W-:Y:S01]  /*0e40*/  LEA R12, R3.reuse, R4, 0x2 ;  /* 0x00000004030c7211 */ /* 0x040fe200078e10ff */
[----:B------:R-:W-:Y:S01]  /*0e50*/  BAR.SYNC.DEFER_BLOCKING 0x0 ;  /* 0x0000000000007b1d */ /* 0x000fe20000010000 */
[C---:B------:R-:W-:Y:S01]  /*0e60*/  IMAD R8, R3.reuse, 0x4, R6 ;  /* 0x0000000403087824 */ /* 0x040fe200078e0206 */
[----:B------:R-:W-:Y:S02]  /*0e70*/  LEA R4, R3, R10, 0x2 ;  /* 0x0000000a03047211 */ /* 0x000fe400078e10ff */
[----:B-1----:R-:W-:Y:S02]  /*0e80*/  SHF.L.U32 R17, R50, 0x6, RZ ;  /* 0x0000000632117819 */ /* 0x002fe400000006ff */
[----:B--2---:R-:W-:Y:S02]  /*0e90*/  SHF.R.S32.HI R19, RZ, 0x19, R50 ;  /* 0x00000019ff137819 */ /* 0x004fe40000011432 */
[----:B------:R-:W-:-:S02]  /*0ea0*/  LOP3.LUT R48, R17, 0x3c, R48, 0xf8, !PT ;  /* 0x0000003c11307812 */ /* 0x000fc400078ef830 */
[----:B------:R-:W-:Y:S01]  /*0eb0*/  SGXT R19, R19, 0x1 ;  /* 0x000000011313781a */ /* 0x000fe20000000200 */
[----:B------:R-:W0:Y:S01]  /*0ec0*/  LDC.64 R16, c[0x0][0x240] ;  /* 0x00009000ff107b82 */ /* 0x000e220000000a00 */
[----:B------:R-:W1:Y:S04]  /*0ed0*/  LDS.128 R12, [R12] ;  /* 0x000000000c0c7984 */ /* 0x000e680000000c00 */
[----:B------:R-:W2:Y:S04]  /*0ee0*/  LDS.128 R8, [R8+0x1000] ;  /* 0x0010000008087984 */ /* 0x000ea80000000c00 */
[----:B------:R-:W4:Y:S01]  /*0ef0*/  LDS.128 R4, [R4+0x2000] ;  /* 0x0020000004047984 */ /* 0x000f220000000c00 */
[----:B------:R-:W-:-:S02]  /*0f00*/  LEA.HI R19, R19, R48, RZ, 0x8 ;  /* 0x0000003013137211 */ /* 0x000fc400078f40ff */
[----:B------:R-:W-:Y:S02]  /*0f10*/  SHF.R.U32.HI R22, RZ, 0x4, R0 ;  /* 0x00000004ff167819 */ /* 0x000fe40000011600 */
[C---:B------:R-:W-:Y:S02]  /*0f20*/  SHF.L.U32 R18, R19.reuse, 0x8, RZ ;  /* 0x0000000813127819 */ /* 0x040fe400000006ff */
[----:B------:R-:W-:Y:S02]  /*0f30*/  SGXT.U32 R22, R22, 0x4 ;  /* 0x000000041616781a */ /* 0x000fe40000000000 */
[----:B------:R-:W-:Y:S02]  /*0f40*/  LOP3.LUT R19, R19, 0xffffff00, RZ, 0xc0, !PT ;  /* 0xffffff0013137812 */ /* 0x000fe400078ec0ff */
[----:B------:R-:W-:Y:S02]  /*0f50*/  LOP3.LUT R20, R18, 0xffff0000, RZ, 0xc0, !PT ;  /* 0xffff000012147812 */ /* 0x000fe400078ec0ff */
[----:B------:R-:W-:-:S02]  /*0f60*/  LOP3.LUT R0, R49, 0x30, R22, 0xfe, !PT ;  /* 0x0000003031007812 */ /* 0x000fc400078efe16 */
[----:B---3--:R-:W-:Y:S02]  /*0f70*/  LOP3.LUT R2, R49, 0x20, R22, 0xfe, !PT ;  /* 0x0000002031027812 */ /* 0x008fe400078efe16 */
[----:B------:R-:W-:Y:S02]  /*0f80*/  LOP3.LUT R21, R3, 0xc00, RZ, 0xfc, !PT ;  /* 0x00000c0003157812 */ /* 0x000fe400078efcff */
[----:B------:R-:W-:Y:S02]  /*0f90*/  LOP3.LUT R18, R49, R22, RZ, 0xfc, !PT ;  /* 0x0000001631127212 */ /* 0x000fe400078efcff */
[----:B------:R-:W-:Y:S02]  /*0fa0*/  LOP3.LUT R49, R49, 0x10, R22, 0xfe, !PT ;  /* 0x0000001031317812 */ /* 0x000fe400078efe16 */
[----:B------:R-:W-:Y:S02]  /*0fb0*/  IADD3 R25, R20, R48, -R19 ;  /* 0x0000003014197210 */ /* 0x000fe40007ffe813 */
[----:B------:R-:W-:-:S02]  /*0fc0*/  SHF.R.U32.HI R21, RZ, 0x2, R21 ;  /* 0x00000002ff157819 */ /* 0x000fc40000011615 */
[----:B------:R-:W-:Y:S02]  /*0fd0*/  ISETP.GE.AND P0, PT, R18, 0x100, PT ;  /* 0x000001001200780c */ /* 0x000fe40003f06270 */
[----:B------:R-:W-:Y:S02]  /*0fe0*/  ISETP.GE.AND P1, PT, R49, 0x100, PT ;  /* 0x000001003100780c */ /* 0x000fe40003f26270 */
[----:B------:R-:W-:Y:S02]  /*0ff0*/  ISETP.GE.AND P2, PT, R2, 0x100, PT ;  /* 0x000001000200780c */ /* 0x000fe40003f46270 */
[-C--:B------:R-:W-:Y:S02]  /*1000*/  LEA R19, R18, R25.reuse, 0x8 ;  /* 0x0000001912137211 */ /* 0x080fe400078e40ff */
[----:B------:R-:W-:Y:S02]  /*1010*/  ISETP.GE.AND P3, PT, R0, 0x100, PT ;  /* 0x000001000000780c */ /* 0x000fe40003f66270 */
[----:B------:R-:W-:Y:S01]  /*1020*/  LOP3.LUT R20, R21, 0x3f0, RZ, 0xc0, !PT ;  /* 0x000003f015147812 */ /* 0x000fe200078ec0ff */
[----:B------:R-:W-:Y:S01]  /*1030*/  IMAD R21, R49, 0x100, R25 ;  /* 0x0000010031157824 */ /* 0x000fe200078e0219 */
[----:B------:R-:W-:Y:S01]  /*1040*/  LEA R23, R2, R25, 0x8 ;  /* 0x0000001902177211 */ /* 0x000fe200078e40ff */
[----:B0-----:R-:W-:Y:S01]  /*1050*/  IMAD.WIDE R18, R19, 0x4, R16 ;  /* 0x0000000413127825 */ /* 0x001fe200078e0210 */
[----:B------:R-:W-:-:S03]  /*1060*/  IADD3 R2, R20, UR4, RZ ;  /* 0x0000000414027c10 */ /* 0x000fc6000fffe0ff */
[--C-:B------:R-:W-:Y:S01]  /*1070*/  IMAD.WIDE R20, R21, 0x4, R16.reuse ;  /* 0x0000000415147825 */ /* 0x100fe200078e0210 */
[----:B-1----:R0:W-:Y:S03]  /*1080*/  @!P0 STG.E.128 desc[UR6][R18.64], R12 ;  /* 0x0000000c12008986 */ /* 0x0021e6000c101d06 */
[----:B------:R-:W-:Y:S01]  /*1090*/  IMAD.WIDE R22, R23, 0x4, R16 ;  /* 0x0000000417167825 */ /* 0x000fe200078e0210 */
[----:B--2---:R0:W-:Y:S01]  /*10a0*/  @!P1 STG.E.128 desc[UR6][R20.64], R8 ;  /* 0x0000000814009986 */ /* 0x0041e2000c101d06 */
[----:B------:R-:W-:-:S03]  /*10b0*/  LEA R2, R3, R2, 0x2 ;  /* 0x0000000203027211 */ /* 0x000fc600078e10ff */
[----:B----4-:R0:W-:Y:S02]  /*10c0*/  @!P2 STG.E.128 desc[UR6][R22.64], R4 ;  /* 0x000000041600a986 */ /* 0x0101e4000c101d06 */
[----:B0-----:R-:W-:Y:S05]  /*10d0*/  @P3 EXIT ;  /* 0x000000000000394d */ /* 0x001fea0003800000 */
[----:B0-----:R-:W0:Y:S01]  /*10e0*/  LDS.128 R4, [R2+0x3000] ;  /* 0x0030000002047984 */ /* 0x001e220000000c00 */
[----:B------:R-:W-:-:S05]  /*10f0*/  LEA R25, R0, R25, 0x8 ;  /* 0x0000001900197211 */ /* 0x000fca00078e40ff */
[----:B------:R-:W-:-:S05]  /*1100*/  IMAD.WIDE R16, R25, 0x4, R16 ;  /* 0x0000000419107825 */ /* 0x000fca00078e0210 */
[----:B0-----:R-:W-:Y:S01]  /*1110*/  STG.E.128 desc[UR6][R16.64], R4 ;  /* 0x0000000410007986 */ /* 0x001fe2000c101d06 */
[----:B------:R-:W-:Y:S05]  /*1120*/  EXIT ;  /* 0x000000000000794d */ /* 0x000fea0003800000 */
.L_x_0:
[----:B------:R-:W-:-:S00]  /*1130*/  BRA `(.L_x_0) ;  /* 0xfffffffc00fc7947 */ /* 0x000fc0000383ffff */
[----:B------:R-:W-:-:S00]  /*1140*/  NOP ;  /* 0x0000000000007918 */ /* 0x000fc00000000000 */
        /* <DEDUP_REMOVED lines=11> */
.L_x_1:


//--------------------- .nv.global.init           --------------------------
	.section	.nv.global.init,"aw",@progbits
.nv.global.init:
	.type		_$_str,@object
	.size		_$_str,(_$_str_$_2 - _$_str)
_$_str:
        /*0000*/ 	.byte	0x5f, 0x5f, 0x43, 0x55, 0x44, 0x41, 0x5f, 0x46, 0x54, 0x5a, 0x00
	.type		_$_str_$_2,@object
	.size		_$_str_$_2,(.L_1 - _$_str_$_2)
_$_str_$_2:
        /*000b*/ 	.byte	0x5f, 0x5f, 0x43, 0x55, 0x44, 0x41, 0x5f, 0x50, 0x52, 0x45, 0x43, 0x5f, 0x53, 0x51, 0x52, 0x54
        /*001b*/ 	.byte	0x00
.L_1:


//--------------------- .nv.shared.triton_poi_fused__native_batch_norm_legit_no_training_add_11 --------------------------
	.section	.nv.shared.triton_poi_fused__native_batch_norm_legit_no_training_add_11,"aw",@nobits
	.sectionflags	@""
	.align	16
	.zero		1024


//--------------------- .nv.constant0.triton_poi_fused__native_batch_norm_legit_no_training_add_11 --------------------------
	.section	.nv.constant0.triton_poi_fused__native_batch_norm_legit_no_training_add_11,"a",@progbits
	.sectionflags	@""
	.align	4
.nv.constant0.triton_poi_fused__native_batch_norm_legit_no_training_add_11:
	.zero		592
